	.headerflags	@"EF_CUDA_TEXMODE_UNIFIED EF_CUDA_64BIT_ADDRESS EF_CUDA_ACCELERATORS EF_CUDA_SM90 EF_CUDA_VIRTUAL_SM(EF_CUDA_SM90)"
	.elftype	@"ET_EXEC"


//--------------------- .nv.info                  --------------------------
	.section	.nv.info,"",@"SHT_CUDA_INFO"
	.align	4


	//----- nvinfo : EIATTR_REGCOUNT
	.align		4
        /*0000*/ 	.byte	0x04, 0x2f
        /*0002*/ 	.short	(.L_1 - .L_0)
	.align		4
.L_0:
        /*0004*/ 	.word	index@(triton_poi_fused_native_layer_norm_10)
        /*0008*/ 	.word	0x0000001a


	//----- nvinfo : EIATTR_MIN_STACK_SIZE
	.align		4
.L_1:
        /*000c*/ 	.byte	0x04, 0x12
        /*000e*/ 	.short	(.L_3 - .L_2)
	.align		4
.L_2:
        /*0010*/ 	.word	index@(triton_poi_fused_native_layer_norm_10)
        /*0014*/ 	.word	0x00000000


	//----- nvinfo : EIATTR_FRAME_SIZE
	.align		4
.L_3:
        /*0018*/ 	.byte	0x04, 0x11
        /*001a*/ 	.short	(.L_5 - .L_4)
	.align		4
.L_4:
        /*001c*/ 	.word	index@(triton_poi_fused_native_layer_norm_10)
        /*0020*/ 	.word	0x00000000


	//----- nvinfo : EIATTR_MIN_STACK_SIZE
	.align		4
.L_5:
        /*0024*/ 	.byte	0x04, 0x12
        /*0026*/ 	.short	(.L_7 - .L_6)
	.align		4
.L_6:
        /*0028*/ 	.word	index@(triton_poi_fused_native_layer_norm_10)
        /*002c*/ 	.word	0x00000000
.L_7:


//--------------------- .nv.info.triton_poi_fused_native_layer_norm_10 --------------------------
	.section	.nv.info.triton_poi_fused_native_layer_norm_10,"",@"SHT_CUDA_INFO"
	.sectionflags	@""
	.align	4


	//----- nvinfo : EIATTR_CUDA_API_VERSION
	.align		4
        /*0000*/ 	.byte	0x04, 0x37
        /*0002*/ 	.short	(.L_9 - .L_8)
.L_8:
        /*0004*/ 	.word	0x0000007c


	//----- nvinfo : EIATTR_KPARAM_INFO
	.align		4
.L_9:
        /*0008*/ 	.byte	0x04, 0x17
        /*000a*/ 	.short	(.L_11 - .L_10)
.L_10:
        /*000c*/ 	.word	0x00000000
        /*0010*/ 	.short	0x0006
        /*0012*/ 	.short	0x0030
        /*0014*/ 	.byte	0x00, 0xf0, 0x11, 0x00


	//----- nvinfo : EIATTR_KPARAM_INFO
	.align		4
.L_11:
        /*0018*/ 	.byte	0x04, 0x17
        /*001a*/ 	.short	(.L_13 - .L_12)
.L_12:
        /*001c*/ 	.word	0x00000000
        /*0020*/ 	.short	0x0005
        /*0022*/ 	.short	0x0028
        /*0024*/ 	.byte	0x00, 0xf4, 0x21, 0x00


	//----- nvinfo : EIATTR_KPARAM_INFO
	.align		4
.L_13:
        /*0028*/ 	.byte	0x04, 0x17
        /*002a*/ 	.short	(.L_15 - .L_14)
.L_14:
        /*002c*/ 	.word	0x00000000
        /*0030*/ 	.short	0x0004
        /*0032*/ 	.short	0x0020
        /*0034*/ 	.byte	0x00, 0xf4, 0x21, 0x00


	//----- nvinfo : EIATTR_KPARAM_INFO
	.align		4
.L_15:
        /*0038*/ 	.byte	0x04, 0x17
        /*003a*/ 	.short	(.L_17 - .L_16)
.L_16:
        /*003c*/ 	.word	0x00000000
        /*0040*/ 	.short	0x0003
        /*0042*/ 	.short	0x0018
        /*0044*/ 	.byte	0x00, 0xf4, 0x21, 0x00


	//----- nvinfo : EIATTR_KPARAM_INFO
	.align		4
.L_17:
        /*0048*/ 	.byte	0x04, 0x17
        /*004a*/ 	.short	(.L_19 - .L_18)
.L_18:
        /*004c*/ 	.word	0x00000000
        /*0050*/ 	.short	0x0002
        /*0052*/ 	.short	0x0010
        /*0054*/ 	.byte	0x00, 0xf4, 0x21, 0x00


	//----- nvinfo : EIATTR_KPARAM_INFO
	.align		4
.L_19:
        /*0058*/ 	.byte	0x04, 0x17
        /*005a*/ 	.short	(.L_21 - .L_20)
.L_20:
        /*005c*/ 	.word	0x00000000
        /*0060*/ 	.short	0x0001
        /*0062*/ 	.short	0x0008
        /*0064*/ 	.byte	0x00, 0xf4, 0x21, 0x00


	//----- nvinfo : EIATTR_KPARAM_INFO
	.align		4
.L_21:
        /*0068*/ 	.byte	0x04, 0x17
        /*006a*/ 	.short	(.L_23 - .L_22)
.L_22:
        /*006c*/ 	.word	0x00000000
        /*0070*/ 	.short	0x0000
        /*0072*/ 	.short	0x0000
        /*0074*/ 	.byte	0x00, 0xf4, 0x21, 0x00


	//----- nvinfo : EIATTR_SPARSE_MMA_MASK
	.align		4
.L_23:
        /*0078*/ 	.byte	0x03, 0x50
        /*007a*/ 	.short	0x0000


	//----- nvinfo : EIATTR_MAXREG_COUNT
	.align		4
        /*007c*/ 	.byte	0x03, 0x1b
        /*007e*/ 	.short	0x00ff


	//----- nvinfo : EIATTR_EXIT_INSTR_OFFSETS
	.align		4
        /*0080*/ 	.byte	0x04, 0x1c
        /*0082*/ 	.short	(.L_25 - .L_24)


	//   ....[0]....
.L_24:
        /*0084*/ 	.word	0x000002d0


	//   ....[1]....
        /*0088*/ 	.word	0x000002f0


	//----- nvinfo : EIATTR_REQNTID
	.align		4
.L_25:
        /*008c*/ 	.byte	0x04, 0x10
        /*008e*/ 	.short	(.L_27 - .L_26)
.L_26:
        /*0090*/ 	.word	0x00000020
        /*0094*/ 	.word	0x00000001
        /*0098*/ 	.word	0x00000001


	//----- nvinfo : EIATTR_CBANK_PARAM_SIZE
	.align		4
.L_27:
        /*009c*/ 	.byte	0x03, 0x19
        /*009e*/ 	.short	0x0034


	//----- nvinfo : EIATTR_PARAM_CBANK
	.align		4
        /*00a0*/ 	.byte	0x04, 0x0a
        /*00a2*/ 	.short	(.L_29 - .L_28)
	.align		4
.L_28:
        /*00a4*/ 	.word	index@(.nv.constant0.triton_poi_fused_native_layer_norm_10)
        /*00a8*/ 	.short	0x0210
        /*00aa*/ 	.short	0x0034


	//----- nvinfo : EIATTR_SW_WAR
	.align		4
.L_29:
        /*00ac*/ 	.byte	0x04, 0x36
        /*00ae*/ 	.short	(.L_31 - .L_30)
.L_30:
        /*00b0*/ 	.word	0x00000008
.L_31:


//--------------------- .nv.callgraph             --------------------------
	.section	.nv.callgraph,"",@"SHT_CUDA_CALLGRAPH"
	.align	4
	.sectionentsize	8
	.align		4
        /*0000*/ 	.word	0x00000000
	.align		4
        /*0004*/ 	.word	0xffffffff
	.align		4
        /*0008*/ 	.word	0x00000000
	.align		4
        /*000c*/ 	.word	0xfffffffe
	.align		4
        /*0010*/ 	.word	0x00000000
	.align		4
        /*0014*/ 	.word	0xfffffffd
	.align		4
        /*0018*/ 	.word	0x00000000
	.align		4
        /*001c*/ 	.word	0xfffffffc


//--------------------- .text.triton_poi_fused_native_layer_norm_10 --------------------------
	.section	.text.triton_poi_fused_native_layer_norm_10,"ax",@progbits
	.align	128
        .global         triton_poi_fused_native_layer_norm_10
        .type           triton_poi_fused_native_layer_norm_10,@function
        .size           triton_poi_fused_native_layer_norm_10,(.L_x_1 - triton_poi_fused_native_layer_norm_10)
        .other          triton_poi_fused_native_layer_norm_10,@"STO_CUDA_ENTRY STV_DEFAULT"
triton_poi_fused_native_layer_norm_10:
.text.triton_poi_fused_native_layer_norm_10:
[----:B------:R-:W0:Y:S01]  /*0000*/  LDC R1, c[0x0][0x28] ;  /* 0x00000a00ff017b82 */ /* 0x000e220000000800 */
[----:B------:R-:W1:Y:S07]  /*0010*/  S2R R0, SR_TID.X ;  /* 0x0000000000007919 */ /* 0x000e6e0000002100 */
[----:B------:R-:W2:Y:S01]  /*0020*/  LDC.64 R4, c[0x0][0x218] ;  /* 0x00008600ff047b82 */ /* 0x000ea20000000a00 */
[----:B------:R-:W-:Y:S01]  /*0030*/  IMAD.MOV.U32 R21, RZ, RZ, RZ ;  /* 0x000000ffff157224 */ /* 0x000fe200078e00ff */
[----:B------:R-:W-:Y:S01]  /*0040*/  CS2R R18, SRZ ;  /* 0x0000000000127805 */ /* 0x000fe2000001ff00 */
[----:B------:R-:W3:Y:S05]  /*0050*/  S2R R13, SR_CTAID.X ;  /* 0x00000000000d7919 */ /* 0x000eea0000002500 */
[----:B------:R-:W4:Y:S01]  /*0060*/  LDC.64 R2, c[0x0][0x210] ;  /* 0x00008400ff027b82 */ /* 0x000f220000000a00 */
[----:B------:R-:W-:-:S07]  /*0070*/  ULDC.64 UR4, c[0x0][0x208] ;  /* 0x0000820000047ab9 */ /* 0x000fce0000000a00 */
[----:B------:R-:W5:Y:S08]  /*0080*/  LDC.64 R6, c[0x0][0x220] ;  /* 0x00008800ff067b82 */ /* 0x000f700000000a00 */
[----:B------:R-:W5:Y:S01]  /*0090*/  LDC.64 R8, c[0x0][0x228] ;  /* 0x00008a00ff087b82 */ /* 0x000f620000000a00 */
[----:B-1----:R-:W-:-:S07]  /*00a0*/  SHF.L.U32 R0, R0, 0x1, RZ ;  /* 0x0000000100007819 */ /* 0x002fce00000006ff */
[----:B------:R-:W1:Y:S01]  /*00b0*/  LDC.64 R10, c[0x0][0x230] ;  /* 0x00008c00ff0a7b82 */ /* 0x000e620000000a00 */
[----:B------:R-:W-:-:S04]  /*00c0*/  LOP3.LUT R0, R0, 0x3e, RZ, 0xc0, !PT ;  /* 0x0000003e00007812 */ /* 0x000fc800078ec0ff */
[----:B---3--:R-:W-:-:S04]  /*00d0*/  LEA R13, R13, R0, 0x6 ;  /* 0x000000000d0d7211 */ /* 0x008fc800078e30ff */
[----:B------:R-:W-:Y:S01]  /*00e0*/  SHF.R.S32.HI R0, RZ, 0x1f, R13 ;  /* 0x0000001fff007819 */ /* 0x000fe2000001140d */
[----:B------:R-:W-:Y:S01]  /*00f0*/  HFMA2.MMA R14, -RZ, RZ, 0, 0 ;  /* 0x00000000ff0e7435 */ /* 0x000fe200000001ff */
[C---:B------:R-:W-:Y:S01]  /*0100*/  ISETP.GE.AND P0, PT, R13.reuse, 0x40, PT ;  /* 0x000000400d00780c */ /* 0x040fe20003f06270 */
[----:B----4-:R-:W-:Y:S01]  /*0110*/  IMAD.WIDE R2, R13, 0x4, R2 ;  /* 0x000000040d027825 */ /* 0x010fe200078e0202 */
[----:B------:R-:W-:-:S04]  /*0120*/  LEA.HI R0, R0, R13, RZ, 0x2 ;  /* 0x0000000d00007211 */ /* 0x000fc800078f10ff */
[----:B------:R-:W-:Y:S02]  /*0130*/  LOP3.LUT R12, R0, 0xfffffffc, RZ, 0xc0, !PT ;  /* 0xfffffffc000c7812 */ /* 0x000fe400078ec0ff */
[----:B------:R-:W-:Y:S01]  /*0140*/  SHF.R.S32.HI R15, RZ, 0x2, R0 ;  /* 0x00000002ff0f7819 */ /* 0x000fe20000011400 */
[----:B------:R-:W-:Y:S02]  /*0150*/  HFMA2.MMA R0, -RZ, RZ, 0, 0 ;  /* 0x00000000ff007435 */ /* 0x000fe400000001ff */
[----:B------:R-:W-:Y:S02]  /*0160*/  IMAD.IADD R17, R13, 0x1, -R12 ;  /* 0x000000010d117824 */ /* 0x000fe400078e0a0c */
[C---:B--2---:R-:W-:Y:S01]  /*0170*/  IMAD.WIDE R4, R15.reuse, 0x4, R4 ;  /* 0x000000040f047825 */ /* 0x044fe200078e0204 */
[----:B------:R-:W-:Y:S01]  /*0180*/  MOV R12, RZ ;  /* 0x000000ff000c7202 */ /* 0x000fe20000000f00 */
[----:B------:R2:W3:Y:S02]  /*0190*/  @!P0 LDG.E.64 R18, desc[UR4][R2.64] ;  /* 0x0000000402128981 */ /* 0x0004e4000c1e1b00 */
[----:B-----5:R-:W-:-:S02]  /*01a0*/  IMAD.WIDE R6, R15, 0x4, R6 ;  /* 0x000000040f067825 */ /* 0x020fc400078e0206 */
[----:B------:R-:W3:Y:S01]  /*01b0*/  @!P0 LDG.E.EL R21, desc[UR4][R4.64] ;  /* 0x0000000404158981 */ /* 0x000ee2000c2e1900 */
[----:B------:R-:W-:Y:S01]  /*01c0*/  CS2R R22, SRZ ;  /* 0x0000000000167805 */ /* 0x000fe2000001ff00 */
[C---:B0-----:R-:W-:Y:S02]  /*01d0*/  IMAD.WIDE R8, R17.reuse, 0x4, R8 ;  /* 0x0000000411087825 */ /* 0x041fe400078e0208 */
[----:B------:R-:W4:Y:S02]  /*01e0*/  @!P0 LDG.E.EL R0, desc[UR4][R4.64] ;  /* 0x0000000404008981 */ /* 0x000f24000c2e1900 */
[----:B-1----:R-:W-:Y:S01]  /*01f0*/  IMAD.WIDE R10, R17, 0x4, R10 ;  /* 0x00000004110a7825 */ /* 0x002fe200078e020a */
[----:B------:R-:W-:Y:S01]  /*0200*/  CS2R R16, SRZ ;  /* 0x0000000000107805 */ /* 0x000fe2000001ff00 */
[----:B------:R-:W5:Y:S01]  /*0210*/  @!P0 LDG.E.EL R12, desc[UR4][R6.64] ;  /* 0x00000004060c8981 */ /* 0x000f62000c2e1900 */
[----:B--2---:R-:W0:Y:S03]  /*0220*/  LDC.64 R2, c[0x0][0x238] ;  /* 0x00008e00ff027b82 */ /* 0x004e260000000a00 */
[----:B------:R-:W2:Y:S04]  /*0230*/  @!P0 LDG.E.EL R14, desc[UR4][R6.64] ;  /* 0x00000004060e8981 */ /* 0x000ea8000c2e1900 */
[----:B------:R-:W2:Y:S04]  /*0240*/  @!P0 LDG.E.EL.64 R16, desc[UR4][R8.64] ;  /* 0x0000000408108981 */ /* 0x000ea8000c2e1b00 */
[----:B------:R-:W2:Y:S01]  /*0250*/  @!P0 LDG.E.EL.64 R22, desc[UR4][R10.64] ;  /* 0x000000040a168981 */ /* 0x000ea2000c2e1b00 */
[----:B0-----:R-:W-:-:S04]  /*0260*/  IMAD.WIDE R2, R13, 0x4, R2 ;  /* 0x000000040d027825 */ /* 0x001fc800078e0202 */
[----:B---3--:R-:W-:Y:S01]  /*0270*/  FADD R21, -R21, R18 ;  /* 0x0000001215157221 */ /* 0x008fe20000000100 */
[----:B----4-:R-:W-:-:S03]  /*0280*/  FADD R19, -R0, R19 ;  /* 0x0000001300137221 */ /* 0x010fc60000000100 */
[----:B-----5:R-:W-:Y:S01]  /*0290*/  FMUL R21, R21, R12 ;  /* 0x0000000c15157220 */ /* 0x020fe20000400000 */
[----:B--2---:R-:W-:-:S03]  /*02a0*/  FMUL R14, R19, R14 ;  /* 0x0000000e130e7220 */ /* 0x004fc60000400000 */
[----:B------:R-:W-:Y:S01]  /*02b0*/  FFMA R16, R21, R16, R22 ;  /* 0x0000001015107223 */ /* 0x000fe20000000016 */
[----:B------:R-:W-:Y:S01]  /*02c0*/  FFMA R17, R14, R17, R23 ;  /* 0x000000110e117223 */ /* 0x000fe20000000017 */
[----:B------:R-:W-:Y:S06]  /*02d0*/  @P0 EXIT ;  /* 0x000000000000094d */ /* 0x000fec0003800000 */
[----:B------:R-:W-:Y:S01]  /*02e0*/  STG.E.64 desc[UR4][R2.64], R16 ;  /* 0x0000001002007986 */ /* 0x000fe2000c101b04 */
[----:B------:R-:W-:Y:S05]  /*02f0*/  EXIT ;  /* 0x000000000000794d */ /* 0x000fea0003800000 */
.L_x_0:
[----:B------:R-:W-:-:S00]  /*0300*/  BRA `(.L_x_0) ;  /* 0xfffffffc00fc7947 */ /* 0x000fc0000383ffff */
[----:B------:R-:W-:-:S00]  /*0310*/  NOP ;  /* 0x0000000000007918 */ /* 0x000fc00000000000 */
        /* <DEDUP_REMOVED lines=14> */
.L_x_1:


//--------------------- .nv.constant0.triton_poi_fused_native_layer_norm_10 --------------------------
	.section	.nv.constant0.triton_poi_fused_native_layer_norm_10,"a",@progbits
	.sectionflags	@""
	.align	4
.nv.constant0.triton_poi_fused_native_layer_norm_10:
	.zero		580
